//
// Generated by NVIDIA NVVM Compiler
//
// Compiler Build ID: CL-36424714
// Cuda compilation tools, release 13.0, V13.0.88
// Based on NVVM 20.0.0
//

.version 9.0
.target sm_100
.address_size 64

	// .globl	_Z8contrastPfS_i

.visible .entry _Z8contrastPfS_i(
	.param .u64 .ptr .align 1 _Z8contrastPfS_i_param_0,
	.param .u64 .ptr .align 1 _Z8contrastPfS_i_param_1,
	.param .u32 _Z8contrastPfS_i_param_2
)
{
	.reg .pred 	%p<2>;
	.reg .b32 	%r<13>;
	.reg .b32 	%f<5>;
	.reg .b64 	%rd<7>;

	ld.param.u64 	%rd2, [_Z8contrastPfS_i_param_0];
	ld.param.u64 	%rd1, [_Z8contrastPfS_i_param_1];
	ld.param.u32 	%r3, [_Z8contrastPfS_i_param_2];
	cvta.to.global.u64 	%rd3, %rd2;
	mov.u32 	%r4, %ctaid.x;
	mov.u32 	%r5, %ntid.x;
	mov.u32 	%r6, %tid.x;
	mad.lo.s32 	%r1, %r4, %r5, %r6;
	mov.u32 	%r7, %ctaid.y;
	mov.u32 	%r8, %ntid.y;
	mov.u32 	%r9, %tid.y;
	mad.lo.s32 	%r2, %r7, %r8, %r9;
	mad.lo.s32 	%r10, %r3, %r2, %r1;
	mul.wide.s32 	%rd4, %r10, 4;
	add.s64 	%rd5, %rd3, %rd4;
	ld.global.f32 	%f1, [%rd5];
	setp.leu.f32 	%p1, %f1, 0f00000000;
	@%p1 bra 	$L__BB0_2;
	cvta.to.global.u64 	%rd6, %rd1;
	sub.s32 	%r11, %r2, %r1;
	mul.lo.s32 	%r12, %r11, %r11;
	cvt.rn.f32.u32 	%f2, %r12;
	mul.f32 	%f3, %f1, %f2;
	atom.global.add.f32 	%f4, [%rd6], %f3;
$L__BB0_2:
	ret;

}


// ===== COMPILED SASS (sm_100) =====

	.target	sm_100

	.elftype	@"ET_EXEC"


//--------------------- .note.nv.tkinfo           --------------------------
	.section	.note.nv.tkinfo,"",@"SHT_NOTE"
	.sectionflags	@"SHF_NOTE_NV_TKINFO"
	.tkinfo
        /*0018*/ 	.word	0x00000002
        /*0030*/ 	.string	""
        /*0030*/ 	.string	"ptxas"
        /*0030*/ 	.string	"Cuda compilation tools, release 13.0, V13.0.88"
        /*0030*/ 	.string	"Build cuda_13.0.r13.0/compiler.36424714_0"
        /*0030*/ 	.string	"-arch sm_100 -m 64 "



//--------------------- .note.nv.cuinfo           --------------------------
	.section	.note.nv.cuinfo,"",@"SHT_NOTE"
	.sectionflags	@"SHF_NOTE_NV_CUINFO"
        /*0018*/ 	.short	0x0002
        /*001a*/ 	.short	0x0064
        /*001c*/ 	.short	0x0082
	.zero		2


//--------------------- .nv.info                  --------------------------
	.section	.nv.info,"",@"SHT_CUDA_INFO"
	.align	4


	//----- nvinfo : EIATTR_REGCOUNT
	.align		4
        /*0000*/ 	.byte	0x04, 0x2f
        /*0002*/ 	.short	(.L_1 - .L_0)
	.align		4
.L_0:
        /*0004*/ 	.word	index@(_Z8contrastPfS_i)
        /*0008*/ 	.word	0x0000000a


	//----- nvinfo : EIATTR_FRAME_SIZE
	.align		4
.L_1:
        /*000c*/ 	.byte	0x04, 0x11
        /*000e*/ 	.short	(.L_3 - .L_2)
	.align		4
.L_2:
        /*0010*/ 	.word	index@(_Z8contrastPfS_i)
        /*0014*/ 	.word	0x00000000


	//----- nvinfo : EIATTR_MIN_STACK_SIZE
	.align		4
.L_3:
        /*0018*/ 	.byte	0x04, 0x12
        /*001a*/ 	.short	(.L_5 - .L_4)
	.align		4
.L_4:
        /*001c*/ 	.word	index@(_Z8contrastPfS_i)
        /*0020*/ 	.word	0x00000000
.L_5:


//--------------------- .nv.compat                --------------------------
	.section	.nv.compat,"",@"SHT_CUDA_COMPAT_INFO"
	.align	4
        /*0000*/ 	.byte	0x02, 0x09, 0x00, 0x00, 0x02, 0x02, 0x01, 0x00, 0x02, 0x05, 0x05, 0x00, 0x03, 0x07, 0x01, 0x01
        /*0010*/ 	.byte	0x02, 0x03, 0x00, 0x00, 0x02, 0x06, 0x01, 0x00, 0x04, 0x0b, 0x08, 0x00, 0x09, 0x00, 0x00, 0x00
        /*0020*/ 	.byte	0x00, 0x00, 0x00, 0x00


//--------------------- .nv.info._Z8contrastPfS_i --------------------------
	.section	.nv.info._Z8contrastPfS_i,"",@"SHT_CUDA_INFO"
	.sectionflags	@""
	.align	4


	//----- nvinfo : EIATTR_CUDA_API_VERSION
	.align		4
        /*0000*/ 	.byte	0x04, 0x37
        /*0002*/ 	.short	(.L_7 - .L_6)
.L_6:
        /*0004*/ 	.word	0x00000082


	//----- nvinfo : EIATTR_KPARAM_INFO
	.align		4
.L_7:
        /*0008*/ 	.byte	0x04, 0x17
        /*000a*/ 	.short	(.L_9 - .L_8)
.L_8:
        /*000c*/ 	.word	0x00000000
        /*0010*/ 	.short	0x0002
        /*0012*/ 	.short	0x0010
        /*0014*/ 	.byte	0x00, 0xf0, 0x11, 0x00


	//----- nvinfo : EIATTR_KPARAM_INFO
	.align		4
.L_9:
        /*0018*/ 	.byte	0x04, 0x17
        /*001a*/ 	.short	(.L_11 - .L_10)
.L_10:
        /*001c*/ 	.word	0x00000000
        /*0020*/ 	.short	0x0001
        /*0022*/ 	.short	0x0008
        /*0024*/ 	.byte	0x00, 0xf5, 0x21, 0x00


	//----- nvinfo : EIATTR_KPARAM_INFO
	.align		4
.L_11:
        /*0028*/ 	.byte	0x04, 0x17
        /*002a*/ 	.short	(.L_13 - .L_12)
.L_12:
        /*002c*/ 	.word	0x00000000
        /*0030*/ 	.short	0x0000
        /*0032*/ 	.short	0x0000
        /*0034*/ 	.byte	0x00, 0xf5, 0x21, 0x00


	//----- nvinfo : EIATTR_SPARSE_MMA_MASK
	.align		4
.L_13:
        /*0038*/ 	.byte	0x03, 0x50
        /*003a*/ 	.short	0x0000


	//----- nvinfo : EIATTR_MAXREG_COUNT
	.align		4
        /*003c*/ 	.byte	0x03, 0x1b
        /*003e*/ 	.short	0x00ff


	//----- nvinfo : EIATTR_MERCURY_ISA_VERSION
	.align		4
        /*0040*/ 	.byte	0x03, 0x5f
        /*0042*/ 	.short	0x0101


	//----- nvinfo : EIATTR_VRC_CTA_INIT_COUNT
	.align		4
        /*0044*/ 	.byte	0x02, 0x4a
	.zero		1
	.zero		1


	//----- nvinfo : EIATTR_EXIT_INSTR_OFFSETS
	.align		4
        /*0048*/ 	.byte	0x04, 0x1c
        /*004a*/ 	.short	(.L_15 - .L_14)


	//   ....[0]....
.L_14:
        /*004c*/ 	.word	0x00000100


	//   ....[1]....
        /*0050*/ 	.word	0x00000170


	//----- nvinfo : EIATTR_CBANK_PARAM_SIZE
	.align		4
.L_15:
        /*0054*/ 	.byte	0x03, 0x19
        /*0056*/ 	.short	0x0014


	//----- nvinfo : EIATTR_PARAM_CBANK
	.align		4
        /*0058*/ 	.byte	0x04, 0x0a
        /*005a*/ 	.short	(.L_17 - .L_16)
	.align		4
.L_16:
        /*005c*/ 	.word	index@(.nv.constant0._Z8contrastPfS_i)
        /*0060*/ 	.short	0x0380
        /*0062*/ 	.short	0x0014


	//----- nvinfo : EIATTR_SW_WAR
	.align		4
.L_17:
        /*0064*/ 	.byte	0x04, 0x36
        /*0066*/ 	.short	(.L_19 - .L_18)
.L_18:
        /*0068*/ 	.word	0x00000008
.L_19:


//--------------------- .nv.callgraph             --------------------------
	.section	.nv.callgraph,"",@"SHT_CUDA_CALLGRAPH"
	.align	4
	.sectionentsize	8
	.align		4
        /*0000*/ 	.word	0x00000000
	.align		4
        /*0004*/ 	.word	0xffffffff
	.align		4
        /*0008*/ 	.word	0x00000000
	.align		4
        /*000c*/ 	.word	0xfffffffe
	.align		4
        /*0010*/ 	.word	0x00000000
	.align		4
        /*0014*/ 	.word	0xfffffffd
	.align		4
        /*0018*/ 	.word	0x00000000
	.align		4
        /*001c*/ 	.word	0xfffffffc


//--------------------- .text._Z8contrastPfS_i    --------------------------
	.section	.text._Z8contrastPfS_i,"ax",@progbits
	.align	128
        .global         _Z8contrastPfS_i
        .type           _Z8contrastPfS_i,@function
        .size           _Z8contrastPfS_i,(.L_x_1 - _Z8contrastPfS_i)
        .other          _Z8contrastPfS_i,@"STO_CUDA_ENTRY STV_DEFAULT"
_Z8contrastPfS_i:
.text._Z8contrastPfS_i:
[----:B------:R-:W-:Y:S01]  /*0000*/  LDC R1, c[0x0][0x37c] ;  /* 0x0000df00ff017b82 */ /* 0x000fe20000000800 */
[----:B------:R-:W0:Y:S07]  /*0010*/  S2R R5, SR_TID.X ;  /* 0x0000000000057919 */ /* 0x000e2e0000002100 */
[----:B------:R-:W0:Y:S01]  /*0020*/  S2UR UR6, SR_CTAID.X ;  /* 0x00000000000679c3 */ /* 0x000e220000002500 */
[----:B------:R-:W1:Y:S01]  /*0030*/  LDCU UR8, c[0x0][0x390] ;  /* 0x00007200ff0877ac */ /* 0x000e620008000800 */
[----:B------:R-:W2:Y:S01]  /*0040*/  S2R R7, SR_TID.Y ;  /* 0x0000000000077919 */ /* 0x000ea20000002200 */
[----:B------:R-:W3:Y:S05]  /*0050*/  LDCU.64 UR4, c[0x0][0x358] ;  /* 0x00006b00ff0477ac */ /* 0x000eea0008000a00 */
[----:B------:R-:W0:Y:S08]  /*0060*/  LDC R0, c[0x0][0x360] ;  /* 0x0000d800ff007b82 */ /* 0x000e300000000800 */
[----:B------:R-:W2:Y:S08]  /*0070*/  S2UR UR7, SR_CTAID.Y ;  /* 0x00000000000779c3 */ /* 0x000eb00000002600 */
[----:B------:R-:W2:Y:S08]  /*0080*/  LDC R4, c[0x0][0x364] ;  /* 0x0000d900ff047b82 */ /* 0x000eb00000000800 */
[----:B------:R-:W4:Y:S01]  /*0090*/  LDC.64 R2, c[0x0][0x380] ;  /* 0x0000e000ff027b82 */ /* 0x000f220000000a00 */
[----:B0-----:R-:W-:-:S02]  /*00a0*/  IMAD R0, R0, UR6, R5 ;  /* 0x0000000600007c24 */ /* 0x001fc4000f8e0205 */
[----:B--2---:R-:W-:-:S04]  /*00b0*/  IMAD R5, R4, UR7, R7 ;  /* 0x0000000704057c24 */ /* 0x004fc8000f8e0207 */
[----:B-1----:R-:W-:-:S04]  /*00c0*/  IMAD R7, R5, UR8, R0 ;  /* 0x0000000805077c24 */ /* 0x002fc8000f8e0200 */
[----:B----4-:R-:W-:-:S05]  /*00d0*/  IMAD.WIDE R2, R7, 0x4, R2 ;  /* 0x0000000407027825 */ /* 0x010fca00078e0202 */
[----:B---3--:R-:W2:Y:S02]  /*00e0*/  LDG.E R4, desc[UR4][R2.64] ;  /* 0x0000000402047981 */ /* 0x008ea4000c1e1900 */
[----:B--2---:R-:W-:-:S13]  /*00f0*/  FSETP.GT.AND P0, PT, R4, RZ, PT ;  /* 0x000000ff0400720b */ /* 0x004fda0003f04000 */
[----:B------:R-:W-:Y:S05]  /*0100*/  @!P0 EXIT ;  /* 0x000000000000894d */ /* 0x000fea0003800000 */
[----:B------:R-:W0:Y:S01]  /*0110*/  LDC.64 R2, c[0x0][0x388] ;  /* 0x0000e200ff027b82 */ /* 0x000e220000000a00 */
[----:B------:R-:W-:-:S05]  /*0120*/  IADD3 R0, PT, PT, -R0, R5, RZ ;  /* 0x0000000500007210 */ /* 0x000fca0007ffe1ff */
[----:B------:R-:W-:-:S05]  /*0130*/  IMAD R0, R0, R0, RZ ;  /* 0x0000000000007224 */ /* 0x000fca00078e02ff */
[----:B------:R-:W-:-:S05]  /*0140*/  I2FP.F32.U32 R5, R0 ;  /* 0x0000000000057245 */ /* 0x000fca0000201000 */
[----:B------:R-:W-:-:S05]  /*0150*/  FMUL R5, R4, R5 ;  /* 0x0000000504057220 */ /* 0x000fca0000400000 */
[----:B0-----:R-:W-:Y:S01]  /*0160*/  REDG.E.ADD.F32.FTZ.RN.STRONG.GPU desc[UR4][R2.64], R5 ;  /* 0x00000005020079a6 */ /* 0x001fe2000c12f304 */
[----:B------:R-:W-:Y:S05]  /*0170*/  EXIT ;  /* 0x000000000000794d */ /* 0x000fea0003800000 */
.L_x_0:
[----:B------:R-:W-:-:S00]  /*0180*/  BRA `(.L_x_0) ;  /* 0xfffffffc00fc7947 */ /* 0x000fc0000383ffff */
[----:B------:R-:W-:-:S00]  /*0190*/  NOP ;  /* 0x0000000000007918 */ /* 0x000fc00000000000 */
        /* <DEDUP_REMOVED lines=14> */
.L_x_1:


//--------------------- .nv.shared.reserved.0     --------------------------
	.section	.nv.shared.reserved.0,"aw",@nobits
	.weak		__nv_reservedSMEM_offset_0_alias
	.size		__nv_reservedSMEM_offset_0_alias, 0, 64
	.other		__nv_reservedSMEM_offset_0_alias,@"STO_CUDA_RESERVED_SHARED STV_DEFAULT"
__nv_reservedSMEM_offset_0_alias:
	.zero		0
	.zero		64


//--------------------- .nv.constant0._Z8contrastPfS_i --------------------------
	.section	.nv.constant0._Z8contrastPfS_i,"a",@progbits
	.sectionflags	@""
	.align	4
.nv.constant0._Z8contrastPfS_i:
	.zero		916


//--------------------- SYMBOLS --------------------------

	.type		.nv.reservedSmem.offset0,@object
	.size		.nv.reservedSmem.offset0,0x4
